//
// Generated by NVIDIA NVVM Compiler
//
// Compiler Build ID: CL-36424714
// Cuda compilation tools, release 13.0, V13.0.88
// Based on NVVM 20.0.0
//

.version 9.0
.target sm_100
.address_size 64

	// .globl	_Z9columnSumPiS_

.visible .entry _Z9columnSumPiS_(
	.param .u64 .ptr .align 1 _Z9columnSumPiS__param_0,
	.param .u64 .ptr .align 1 _Z9columnSumPiS__param_1
)
{
	.reg .b32 	%r<21>;
	.reg .b64 	%rd<9>;

	ld.param.u64 	%rd1, [_Z9columnSumPiS__param_0];
	ld.param.u64 	%rd2, [_Z9columnSumPiS__param_1];
	mov.u32 	%r1, %ctaid.x;
	mov.u32 	%r2, %tid.x;
	shl.b32 	%r3, %r1, 3;
	add.s32 	%r4, %r3, %r2;
	shl.b32 	%r5, %r4, 3;
	cvta.to.global.u64 	%rd3, %rd1;
	mul.wide.u32 	%rd4, %r5, 4;
	add.s64 	%rd5, %rd3, %rd4;
	ld.global.u32 	%r6, [%rd5];
	ld.global.u32 	%r7, [%rd5+4];
	add.s32 	%r8, %r7, %r6;
	ld.global.u32 	%r9, [%rd5+8];
	add.s32 	%r10, %r9, %r8;
	ld.global.u32 	%r11, [%rd5+12];
	add.s32 	%r12, %r11, %r10;
	ld.global.u32 	%r13, [%rd5+16];
	add.s32 	%r14, %r13, %r12;
	ld.global.u32 	%r15, [%rd5+20];
	add.s32 	%r16, %r15, %r14;
	ld.global.u32 	%r17, [%rd5+24];
	add.s32 	%r18, %r17, %r16;
	ld.global.u32 	%r19, [%rd5+28];
	add.s32 	%r20, %r19, %r18;
	cvta.to.global.u64 	%rd6, %rd2;
	mul.wide.u32 	%rd7, %r4, 4;
	add.s64 	%rd8, %rd6, %rd7;
	st.global.u32 	[%rd8], %r20;
	ret;

}


// ===== COMPILED SASS (sm_100) =====

	.target	sm_100

	.elftype	@"ET_EXEC"


//--------------------- .note.nv.tkinfo           --------------------------
	.section	.note.nv.tkinfo,"",@"SHT_NOTE"
	.sectionflags	@"SHF_NOTE_NV_TKINFO"
	.tkinfo
        /*0018*/ 	.word	0x00000002
        /*0030*/ 	.string	""
        /*0030*/ 	.string	"ptxas"
        /*0030*/ 	.string	"Cuda compilation tools, release 13.0, V13.0.88"
        /*0030*/ 	.string	"Build cuda_13.0.r13.0/compiler.36424714_0"
        /*0030*/ 	.string	"-arch sm_100 -m 64 "



//--------------------- .note.nv.cuinfo           --------------------------
	.section	.note.nv.cuinfo,"",@"SHT_NOTE"
	.sectionflags	@"SHF_NOTE_NV_CUINFO"
        /*0018*/ 	.short	0x0002
        /*001a*/ 	.short	0x0064
        /*001c*/ 	.short	0x0082
	.zero		2


//--------------------- .nv.info                  --------------------------
	.section	.nv.info,"",@"SHT_CUDA_INFO"
	.align	4


	//----- nvinfo : EIATTR_REGCOUNT
	.align		4
        /*0000*/ 	.byte	0x04, 0x2f
        /*0002*/ 	.short	(.L_1 - .L_0)
	.align		4
.L_0:
        /*0004*/ 	.word	index@(_Z9columnSumPiS_)
        /*0008*/ 	.word	0x00000012


	//----- nvinfo : EIATTR_FRAME_SIZE
	.align		4
.L_1:
        /*000c*/ 	.byte	0x04, 0x11
        /*000e*/ 	.short	(.L_3 - .L_2)
	.align		4
.L_2:
        /*0010*/ 	.word	index@(_Z9columnSumPiS_)
        /*0014*/ 	.word	0x00000000


	//----- nvinfo : EIATTR_MIN_STACK_SIZE
	.align		4
.L_3:
        /*0018*/ 	.byte	0x04, 0x12
        /*001a*/ 	.short	(.L_5 - .L_4)
	.align		4
.L_4:
        /*001c*/ 	.word	index@(_Z9columnSumPiS_)
        /*0020*/ 	.word	0x00000000
.L_5:


//--------------------- .nv.compat                --------------------------
	.section	.nv.compat,"",@"SHT_CUDA_COMPAT_INFO"
	.align	4
        /*0000*/ 	.byte	0x02, 0x09, 0x00, 0x00, 0x02, 0x02, 0x01, 0x00, 0x02, 0x05, 0x05, 0x00, 0x03, 0x07, 0x01, 0x01
        /*0010*/ 	.byte	0x02, 0x03, 0x00, 0x00, 0x02, 0x06, 0x01, 0x00, 0x04, 0x0b, 0x08, 0x00, 0x09, 0x00, 0x00, 0x00
        /*0020*/ 	.byte	0x00, 0x00, 0x00, 0x00


//--------------------- .nv.info._Z9columnSumPiS_ --------------------------
	.section	.nv.info._Z9columnSumPiS_,"",@"SHT_CUDA_INFO"
	.sectionflags	@""
	.align	4


	//----- nvinfo : EIATTR_CUDA_API_VERSION
	.align		4
        /*0000*/ 	.byte	0x04, 0x37
        /*0002*/ 	.short	(.L_7 - .L_6)
.L_6:
        /*0004*/ 	.word	0x00000082


	//----- nvinfo : EIATTR_KPARAM_INFO
	.align		4
.L_7:
        /*0008*/ 	.byte	0x04, 0x17
        /*000a*/ 	.short	(.L_9 - .L_8)
.L_8:
        /*000c*/ 	.word	0x00000000
        /*0010*/ 	.short	0x0001
        /*0012*/ 	.short	0x0008
        /*0014*/ 	.byte	0x00, 0xf5, 0x21, 0x00


	//----- nvinfo : EIATTR_KPARAM_INFO
	.align		4
.L_9:
        /*0018*/ 	.byte	0x04, 0x17
        /*001a*/ 	.short	(.L_11 - .L_10)
.L_10:
        /*001c*/ 	.word	0x00000000
        /*0020*/ 	.short	0x0000
        /*0022*/ 	.short	0x0000
        /*0024*/ 	.byte	0x00, 0xf5, 0x21, 0x00


	//----- nvinfo : EIATTR_SPARSE_MMA_MASK
	.align		4
.L_11:
        /*0028*/ 	.byte	0x03, 0x50
        /*002a*/ 	.short	0x0000


	//----- nvinfo : EIATTR_MAXREG_COUNT
	.align		4
        /*002c*/ 	.byte	0x03, 0x1b
        /*002e*/ 	.short	0x00ff


	//----- nvinfo : EIATTR_MERCURY_ISA_VERSION
	.align		4
        /*0030*/ 	.byte	0x03, 0x5f
        /*0032*/ 	.short	0x0101


	//----- nvinfo : EIATTR_VRC_CTA_INIT_COUNT
	.align		4
        /*0034*/ 	.byte	0x02, 0x4a
	.zero		1
	.zero		1


	//----- nvinfo : EIATTR_EXIT_INSTR_OFFSETS
	.align		4
        /*0038*/ 	.byte	0x04, 0x1c
        /*003a*/ 	.short	(.L_13 - .L_12)


	//   ....[0]....
.L_12:
        /*003c*/ 	.word	0x00000170


	//----- nvinfo : EIATTR_CBANK_PARAM_SIZE
	.align		4
.L_13:
        /*0040*/ 	.byte	0x03, 0x19
        /*0042*/ 	.short	0x0010


	//----- nvinfo : EIATTR_PARAM_CBANK
	.align		4
        /*0044*/ 	.byte	0x04, 0x0a
        /*0046*/ 	.short	(.L_15 - .L_14)
	.align		4
.L_14:
        /*0048*/ 	.word	index@(.nv.constant0._Z9columnSumPiS_)
        /*004c*/ 	.short	0x0380
        /*004e*/ 	.short	0x0010


	//----- nvinfo : EIATTR_SW_WAR
	.align		4
.L_15:
        /*0050*/ 	.byte	0x04, 0x36
        /*0052*/ 	.short	(.L_17 - .L_16)
.L_16:
        /*0054*/ 	.word	0x00000008
.L_17:


//--------------------- .nv.callgraph             --------------------------
	.section	.nv.callgraph,"",@"SHT_CUDA_CALLGRAPH"
	.align	4
	.sectionentsize	8
	.align		4
        /*0000*/ 	.word	0x00000000
	.align		4
        /*0004*/ 	.word	0xffffffff
	.align		4
        /*0008*/ 	.word	0x00000000
	.align		4
        /*000c*/ 	.word	0xfffffffe
	.align		4
        /*0010*/ 	.word	0x00000000
	.align		4
        /*0014*/ 	.word	0xfffffffd
	.align		4
        /*0018*/ 	.word	0x00000000
	.align		4
        /*001c*/ 	.word	0xfffffffc


//--------------------- .text._Z9columnSumPiS_    --------------------------
	.section	.text._Z9columnSumPiS_,"ax",@progbits
	.align	128
        .global         _Z9columnSumPiS_
        .type           _Z9columnSumPiS_,@function
        .size           _Z9columnSumPiS_,(.L_x_1 - _Z9columnSumPiS_)
        .other          _Z9columnSumPiS_,@"STO_CUDA_ENTRY STV_DEFAULT"
_Z9columnSumPiS_:
.text._Z9columnSumPiS_:
[----:B------:R-:W-:Y:S01]  /*0000*/  LDC R1, c[0x0][0x37c] ;  /* 0x0000df00ff017b82 */ /* 0x000fe20000000800 */
[----:B------:R-:W0:Y:S07]  /*0010*/  S2R R7, SR_CTAID.X ;  /* 0x0000000000077919 */ /* 0x000e2e0000002500 */
[----:B------:R-:W1:Y:S01]  /*0020*/  LDC.64 R2, c[0x0][0x380] ;  /* 0x0000e000ff027b82 */ /* 0x000e620000000a00 */
[----:B------:R-:W2:Y:S01]  /*0030*/  LDCU.64 UR4, c[0x0][0x358] ;  /* 0x00006b00ff0477ac */ /* 0x000ea20008000a00 */
[----:B------:R-:W0:Y:S02]  /*0040*/  S2R R0, SR_TID.X ;  /* 0x0000000000007919 */ /* 0x000e240000002100 */
[----:B0-----:R-:W-:-:S05]  /*0050*/  IMAD R7, R7, 0x8, R0 ;  /* 0x0000000807077824 */ /* 0x001fca00078e0200 */
[----:B------:R-:W-:-:S05]  /*0060*/  SHF.L.U32 R5, R7, 0x3, RZ ;  /* 0x0000000307057819 */ /* 0x000fca00000006ff */
[----:B-1----:R-:W-:Y:S02]  /*0070*/  IMAD.WIDE.U32 R2, R5, 0x4, R2 ;  /* 0x0000000405027825 */ /* 0x002fe400078e0002 */
[----:B------:R-:W0:Y:S03]  /*0080*/  LDC.64 R4, c[0x0][0x388] ;  /* 0x0000e200ff047b82 */ /* 0x000e260000000a00 */
[----:B--2---:R-:W2:Y:S04]  /*0090*/  LDG.E R0, desc[UR4][R2.64] ;  /* 0x0000000402007981 */ /* 0x004ea8000c1e1900 */
[----:B------:R-:W2:Y:S04]  /*00a0*/  LDG.E R9, desc[UR4][R2.64+0x4] ;  /* 0x0000040402097981 */ /* 0x000ea8000c1e1900 */
[----:B------:R-:W2:Y:S04]  /*00b0*/  LDG.E R6, desc[UR4][R2.64+0x8] ;  /* 0x0000080402067981 */ /* 0x000ea8000c1e1900 */
[----:B------:R-:W3:Y:S04]  /*00c0*/  LDG.E R11, desc[UR4][R2.64+0xc] ;  /* 0x00000c04020b7981 */ /* 0x000ee8000c1e1900 */
[----:B------:R-:W3:Y:S04]  /*00d0*/  LDG.E R8, desc[UR4][R2.64+0x10] ;  /* 0x0000100402087981 */ /* 0x000ee8000c1e1900 */
[----:B------:R-:W4:Y:S04]  /*00e0*/  LDG.E R13, desc[UR4][R2.64+0x14] ;  /* 0x00001404020d7981 */ /* 0x000f28000c1e1900 */
[----:B------:R-:W4:Y:S04]  /*00f0*/  LDG.E R10, desc[UR4][R2.64+0x18] ;  /* 0x00001804020a7981 */ /* 0x000f28000c1e1900 */
[----:B------:R-:W5:Y:S01]  /*0100*/  LDG.E R15, desc[UR4][R2.64+0x1c] ;  /* 0x00001c04020f7981 */ /* 0x000f62000c1e1900 */
[----:B0-----:R-:W-:Y:S01]  /*0110*/  IMAD.WIDE.U32 R4, R7, 0x4, R4 ;  /* 0x0000000407047825 */ /* 0x001fe200078e0004 */
[----:B--2---:R-:W-:-:S04]  /*0120*/  IADD3 R0, PT, PT, R6, R9, R0 ;  /* 0x0000000906007210 */ /* 0x004fc80007ffe000 */
[----:B---3--:R-:W-:-:S04]  /*0130*/  IADD3 R0, PT, PT, R8, R11, R0 ;  /* 0x0000000b08007210 */ /* 0x008fc80007ffe000 */
[----:B----4-:R-:W-:-:S05]  /*0140*/  IADD3 R0, PT, PT, R10, R13, R0 ;  /* 0x0000000d0a007210 */ /* 0x010fca0007ffe000 */
[----:B-----5:R-:W-:-:S05]  /*0150*/  IMAD.IADD R15, R0, 0x1, R15 ;  /* 0x00000001000f7824 */ /* 0x020fca00078e020f */
[----:B------:R-:W-:Y:S01]  /*0160*/  STG.E desc[UR4][R4.64], R15 ;  /* 0x0000000f04007986 */ /* 0x000fe2000c101904 */
[----:B------:R-:W-:Y:S05]  /*0170*/  EXIT ;  /* 0x000000000000794d */ /* 0x000fea0003800000 */
.L_x_0:
[----:B------:R-:W-:-:S00]  /*0180*/  BRA `(.L_x_0) ;  /* 0xfffffffc00fc7947 */ /* 0x000fc0000383ffff */
[----:B------:R-:W-:-:S00]  /*0190*/  NOP ;  /* 0x0000000000007918 */ /* 0x000fc00000000000 */
        /* <DEDUP_REMOVED lines=14> */
.L_x_1:


//--------------------- .nv.shared.reserved.0     --------------------------
	.section	.nv.shared.reserved.0,"aw",@nobits
	.weak		__nv_reservedSMEM_offset_0_alias
	.size		__nv_reservedSMEM_offset_0_alias, 0, 64
	.other		__nv_reservedSMEM_offset_0_alias,@"STO_CUDA_RESERVED_SHARED STV_DEFAULT"
__nv_reservedSMEM_offset_0_alias:
	.zero		0
	.zero		64


//--------------------- .nv.constant0._Z9columnSumPiS_ --------------------------
	.section	.nv.constant0._Z9columnSumPiS_,"a",@progbits
	.sectionflags	@""
	.align	4
.nv.constant0._Z9columnSumPiS_:
	.zero		912


//--------------------- SYMBOLS --------------------------

	.type		.nv.reservedSmem.offset0,@object
	.size		.nv.reservedSmem.offset0,0x4
